//
// Generated by NVIDIA NVVM Compiler
//
// Compiler Build ID: CL-36424714
// Cuda compilation tools, release 13.0, V13.0.88
// Based on NVVM 20.0.0
//

.version 9.0
.target sm_100
.address_size 64

	// .globl	_Z14transposeNaivePKfPfi

.visible .entry _Z14transposeNaivePKfPfi(
	.param .u64 .ptr .align 1 _Z14transposeNaivePKfPfi_param_0,
	.param .u64 .ptr .align 1 _Z14transposeNaivePKfPfi_param_1,
	.param .u32 _Z14transposeNaivePKfPfi_param_2
)
{


	ret;

}
	// .globl	_Z18transposeCoalescedPKfPfi
.visible .entry _Z18transposeCoalescedPKfPfi(
	.param .u64 .ptr .align 1 _Z18transposeCoalescedPKfPfi_param_0,
	.param .u64 .ptr .align 1 _Z18transposeCoalescedPKfPfi_param_1,
	.param .u32 _Z18transposeCoalescedPKfPfi_param_2
)
{


	ret;

}
	// .globl	_Z18transposeOptimizedPKfPfi
.visible .entry _Z18transposeOptimizedPKfPfi(
	.param .u64 .ptr .align 1 _Z18transposeOptimizedPKfPfi_param_0,
	.param .u64 .ptr .align 1 _Z18transposeOptimizedPKfPfi_param_1,
	.param .u32 _Z18transposeOptimizedPKfPfi_param_2
)
{


	ret;

}


// ===== COMPILED SASS (sm_100) =====

	.target	sm_100

	.elftype	@"ET_EXEC"


//--------------------- .note.nv.tkinfo           --------------------------
	.section	.note.nv.tkinfo,"",@"SHT_NOTE"
	.sectionflags	@"SHF_NOTE_NV_TKINFO"
	.tkinfo
        /*0018*/ 	.word	0x00000002
        /*0030*/ 	.string	""
        /*0030*/ 	.string	"ptxas"
        /*0030*/ 	.string	"Cuda compilation tools, release 13.0, V13.0.88"
        /*0030*/ 	.string	"Build cuda_13.0.r13.0/compiler.36424714_0"
        /*0030*/ 	.string	"-arch sm_100 -m 64 "



//--------------------- .note.nv.cuinfo           --------------------------
	.section	.note.nv.cuinfo,"",@"SHT_NOTE"
	.sectionflags	@"SHF_NOTE_NV_CUINFO"
        /*0018*/ 	.short	0x0002
        /*001a*/ 	.short	0x0064
        /*001c*/ 	.short	0x0082
	.zero		2


//--------------------- .nv.info                  --------------------------
	.section	.nv.info,"",@"SHT_CUDA_INFO"
	.align	4


	//----- nvinfo : EIATTR_REGCOUNT
	.align		4
        /*0000*/ 	.byte	0x04, 0x2f
        /*0002*/ 	.short	(.L_1 - .L_0)
	.align		4
.L_0:
        /*0004*/ 	.word	index@(_Z14transposeNaivePKfPfi)
        /*0008*/ 	.word	0x00000004


	//----- nvinfo : EIATTR_FRAME_SIZE
	.align		4
.L_1:
        /*000c*/ 	.byte	0x04, 0x11
        /*000e*/ 	.short	(.L_3 - .L_2)
	.align		4
.L_2:
        /*0010*/ 	.word	index@(_Z14transposeNaivePKfPfi)
        /*0014*/ 	.word	0x00000000


	//----- nvinfo : EIATTR_REGCOUNT
	.align		4
.L_3:
        /*0018*/ 	.byte	0x04, 0x2f
        /*001a*/ 	.short	(.L_5 - .L_4)
	.align		4
.L_4:
        /*001c*/ 	.word	index@(_Z18transposeCoalescedPKfPfi)
        /*0020*/ 	.word	0x00000004


	//----- nvinfo : EIATTR_FRAME_SIZE
	.align		4
.L_5:
        /*0024*/ 	.byte	0x04, 0x11
        /*0026*/ 	.short	(.L_7 - .L_6)
	.align		4
.L_6:
        /*0028*/ 	.word	index@(_Z18transposeCoalescedPKfPfi)
        /*002c*/ 	.word	0x00000000


	//----- nvinfo : EIATTR_REGCOUNT
	.align		4
.L_7:
        /*0030*/ 	.byte	0x04, 0x2f
        /*0032*/ 	.short	(.L_9 - .L_8)
	.align		4
.L_8:
        /*0034*/ 	.word	index@(_Z18transposeOptimizedPKfPfi)
        /*0038*/ 	.word	0x00000004


	//----- nvinfo : EIATTR_FRAME_SIZE
	.align		4
.L_9:
        /*003c*/ 	.byte	0x04, 0x11
        /*003e*/ 	.short	(.L_11 - .L_10)
	.align		4
.L_10:
        /*0040*/ 	.word	index@(_Z18transposeOptimizedPKfPfi)
        /*0044*/ 	.word	0x00000000


	//----- nvinfo : EIATTR_MIN_STACK_SIZE
	.align		4
.L_11:
        /*0048*/ 	.byte	0x04, 0x12
        /*004a*/ 	.short	(.L_13 - .L_12)
	.align		4
.L_12:
        /*004c*/ 	.word	index@(_Z18transposeOptimizedPKfPfi)
        /*0050*/ 	.word	0x00000000


	//----- nvinfo : EIATTR_MIN_STACK_SIZE
	.align		4
.L_13:
        /*0054*/ 	.byte	0x04, 0x12
        /*0056*/ 	.short	(.L_15 - .L_14)
	.align		4
.L_14:
        /*0058*/ 	.word	index@(_Z18transposeCoalescedPKfPfi)
        /*005c*/ 	.word	0x00000000


	//----- nvinfo : EIATTR_MIN_STACK_SIZE
	.align		4
.L_15:
        /*0060*/ 	.byte	0x04, 0x12
        /*0062*/ 	.short	(.L_17 - .L_16)
	.align		4
.L_16:
        /*0064*/ 	.word	index@(_Z14transposeNaivePKfPfi)
        /*0068*/ 	.word	0x00000000
.L_17:


//--------------------- .nv.compat                --------------------------
	.section	.nv.compat,"",@"SHT_CUDA_COMPAT_INFO"
	.align	4
        /*0000*/ 	.byte	0x02, 0x09, 0x00, 0x00, 0x02, 0x02, 0x01, 0x00, 0x02, 0x05, 0x05, 0x00, 0x03, 0x07, 0x01, 0x01
        /*0010*/ 	.byte	0x02, 0x03, 0x00, 0x00, 0x02, 0x06, 0x01, 0x00, 0x04, 0x0b, 0x08, 0x00, 0x09, 0x00, 0x00, 0x00
        /*0020*/ 	.byte	0x00, 0x00, 0x00, 0x00


//--------------------- .nv.info._Z18transposeOptimizedPKfPfi --------------------------
	.section	.nv.info._Z18transposeOptimizedPKfPfi,"",@"SHT_CUDA_INFO"
	.sectionflags	@""
	.align	4


	//----- nvinfo : EIATTR_CUDA_API_VERSION
	.align		4
        /*0000*/ 	.byte	0x04, 0x37
        /*0002*/ 	.short	(.L_19 - .L_18)
.L_18:
        /*0004*/ 	.word	0x00000082


	//----- nvinfo : EIATTR_KPARAM_INFO
	.align		4
.L_19:
        /*0008*/ 	.byte	0x04, 0x17
        /*000a*/ 	.short	(.L_21 - .L_20)
.L_20:
        /*000c*/ 	.word	0x00000000
        /*0010*/ 	.short	0x0002
        /*0012*/ 	.short	0x0010
        /*0014*/ 	.byte	0x00, 0xf0, 0x11, 0x00


	//----- nvinfo : EIATTR_KPARAM_INFO
	.align		4
.L_21:
        /*0018*/ 	.byte	0x04, 0x17
        /*001a*/ 	.short	(.L_23 - .L_22)
.L_22:
        /*001c*/ 	.word	0x00000000
        /*0020*/ 	.short	0x0001
        /*0022*/ 	.short	0x0008
        /*0024*/ 	.byte	0x00, 0xf5, 0x21, 0x00


	//----- nvinfo : EIATTR_KPARAM_INFO
	.align		4
.L_23:
        /*0028*/ 	.byte	0x04, 0x17
        /*002a*/ 	.short	(.L_25 - .L_24)
.L_24:
        /*002c*/ 	.word	0x00000000
        /*0030*/ 	.short	0x0000
        /*0032*/ 	.short	0x0000
        /*0034*/ 	.byte	0x00, 0xf5, 0x21, 0x00


	//----- nvinfo : EIATTR_SPARSE_MMA_MASK
	.align		4
.L_25:
        /*0038*/ 	.byte	0x03, 0x50
        /*003a*/ 	.short	0x0000


	//----- nvinfo : EIATTR_MAXREG_COUNT
	.align		4
        /*003c*/ 	.byte	0x03, 0x1b
        /*003e*/ 	.short	0x00ff


	//----- nvinfo : EIATTR_MERCURY_ISA_VERSION
	.align		4
        /*0040*/ 	.byte	0x03, 0x5f
        /*0042*/ 	.short	0x0101


	//----- nvinfo : EIATTR_VRC_CTA_INIT_COUNT
	.align		4
        /*0044*/ 	.byte	0x02, 0x4a
	.zero		1
	.zero		1


	//----- nvinfo : EIATTR_EXIT_INSTR_OFFSETS
	.align		4
        /*0048*/ 	.byte	0x04, 0x1c
        /*004a*/ 	.short	(.L_27 - .L_26)


	//   ....[0]....
.L_26:
        /*004c*/ 	.word	0x00000010


	//----- nvinfo : EIATTR_CBANK_PARAM_SIZE
	.align		4
.L_27:
        /*0050*/ 	.byte	0x03, 0x19
        /*0052*/ 	.short	0x0014


	//----- nvinfo : EIATTR_PARAM_CBANK
	.align		4
        /*0054*/ 	.byte	0x04, 0x0a
        /*0056*/ 	.short	(.L_29 - .L_28)
	.align		4
.L_28:
        /*0058*/ 	.word	index@(.nv.constant0._Z18transposeOptimizedPKfPfi)
        /*005c*/ 	.short	0x0380
        /*005e*/ 	.short	0x0014


	//----- nvinfo : EIATTR_SW_WAR
	.align		4
.L_29:
        /*0060*/ 	.byte	0x04, 0x36
        /*0062*/ 	.short	(.L_31 - .L_30)
.L_30:
        /*0064*/ 	.word	0x00000008
.L_31:


//--------------------- .nv.info._Z18transposeCoalescedPKfPfi --------------------------
	.section	.nv.info._Z18transposeCoalescedPKfPfi,"",@"SHT_CUDA_INFO"
	.sectionflags	@""
	.align	4


	//----- nvinfo : EIATTR_CUDA_API_VERSION
	.align		4
        /*0000*/ 	.byte	0x04, 0x37
        /*0002*/ 	.short	(.L_33 - .L_32)
.L_32:
        /*0004*/ 	.word	0x00000082


	//----- nvinfo : EIATTR_KPARAM_INFO
	.align		4
.L_33:
        /*0008*/ 	.byte	0x04, 0x17
        /*000a*/ 	.short	(.L_35 - .L_34)
.L_34:
        /*000c*/ 	.word	0x00000000
        /*0010*/ 	.short	0x0002
        /*0012*/ 	.short	0x0010
        /*0014*/ 	.byte	0x00, 0xf0, 0x11, 0x00


	//----- nvinfo : EIATTR_KPARAM_INFO
	.align		4
.L_35:
        /*0018*/ 	.byte	0x04, 0x17
        /*001a*/ 	.short	(.L_37 - .L_36)
.L_36:
        /*001c*/ 	.word	0x00000000
        /*0020*/ 	.short	0x0001
        /*0022*/ 	.short	0x0008
        /*0024*/ 	.byte	0x00, 0xf5, 0x21, 0x00


	//----- nvinfo : EIATTR_KPARAM_INFO
	.align		4
.L_37:
        /*0028*/ 	.byte	0x04, 0x17
        /*002a*/ 	.short	(.L_39 - .L_38)
.L_38:
        /*002c*/ 	.word	0x00000000
        /*0030*/ 	.short	0x0000
        /*0032*/ 	.short	0x0000
        /*0034*/ 	.byte	0x00, 0xf5, 0x21, 0x00


	//----- nvinfo : EIATTR_SPARSE_MMA_MASK
	.align		4
.L_39:
        /*0038*/ 	.byte	0x03, 0x50
        /*003a*/ 	.short	0x0000


	//----- nvinfo : EIATTR_MAXREG_COUNT
	.align		4
        /*003c*/ 	.byte	0x03, 0x1b
        /*003e*/ 	.short	0x00ff


	//----- nvinfo : EIATTR_MERCURY_ISA_VERSION
	.align		4
        /*0040*/ 	.byte	0x03, 0x5f
        /*0042*/ 	.short	0x0101


	//----- nvinfo : EIATTR_VRC_CTA_INIT_COUNT
	.align		4
        /*0044*/ 	.byte	0x02, 0x4a
	.zero		1
	.zero		1


	//----- nvinfo : EIATTR_EXIT_INSTR_OFFSETS
	.align		4
        /*0048*/ 	.byte	0x04, 0x1c
        /*004a*/ 	.short	(.L_41 - .L_40)


	//   ....[0]....
.L_40:
        /*004c*/ 	.word	0x00000010


	//----- nvinfo : EIATTR_CBANK_PARAM_SIZE
	.align		4
.L_41:
        /*0050*/ 	.byte	0x03, 0x19
        /*0052*/ 	.short	0x0014


	//----- nvinfo : EIATTR_PARAM_CBANK
	.align		4
        /*0054*/ 	.byte	0x04, 0x0a
        /*0056*/ 	.short	(.L_43 - .L_42)
	.align		4
.L_42:
        /*0058*/ 	.word	index@(.nv.constant0._Z18transposeCoalescedPKfPfi)
        /*005c*/ 	.short	0x0380
        /*005e*/ 	.short	0x0014


	//----- nvinfo : EIATTR_SW_WAR
	.align		4
.L_43:
        /*0060*/ 	.byte	0x04, 0x36
        /*0062*/ 	.short	(.L_45 - .L_44)
.L_44:
        /*0064*/ 	.word	0x00000008
.L_45:


//--------------------- .nv.info._Z14transposeNaivePKfPfi --------------------------
	.section	.nv.info._Z14transposeNaivePKfPfi,"",@"SHT_CUDA_INFO"
	.sectionflags	@""
	.align	4


	//----- nvinfo : EIATTR_CUDA_API_VERSION
	.align		4
        /*0000*/ 	.byte	0x04, 0x37
        /*0002*/ 	.short	(.L_47 - .L_46)
.L_46:
        /*0004*/ 	.word	0x00000082


	//----- nvinfo : EIATTR_KPARAM_INFO
	.align		4
.L_47:
        /*0008*/ 	.byte	0x04, 0x17
        /*000a*/ 	.short	(.L_49 - .L_48)
.L_48:
        /*000c*/ 	.word	0x00000000
        /*0010*/ 	.short	0x0002
        /*0012*/ 	.short	0x0010
        /*0014*/ 	.byte	0x00, 0xf0, 0x11, 0x00


	//----- nvinfo : EIATTR_KPARAM_INFO
	.align		4
.L_49:
        /*0018*/ 	.byte	0x04, 0x17
        /*001a*/ 	.short	(.L_51 - .L_50)
.L_50:
        /*001c*/ 	.word	0x00000000
        /*0020*/ 	.short	0x0001
        /*0022*/ 	.short	0x0008
        /*0024*/ 	.byte	0x00, 0xf5, 0x21, 0x00


	//----- nvinfo : EIATTR_KPARAM_INFO
	.align		4
.L_51:
        /*0028*/ 	.byte	0x04, 0x17
        /*002a*/ 	.short	(.L_53 - .L_52)
.L_52:
        /*002c*/ 	.word	0x00000000
        /*0030*/ 	.short	0x0000
        /*0032*/ 	.short	0x0000
        /*0034*/ 	.byte	0x00, 0xf5, 0x21, 0x00


	//----- nvinfo : EIATTR_SPARSE_MMA_MASK
	.align		4
.L_53:
        /*0038*/ 	.byte	0x03, 0x50
        /*003a*/ 	.short	0x0000


	//----- nvinfo : EIATTR_MAXREG_COUNT
	.align		4
        /*003c*/ 	.byte	0x03, 0x1b
        /*003e*/ 	.short	0x00ff


	//----- nvinfo : EIATTR_MERCURY_ISA_VERSION
	.align		4
        /*0040*/ 	.byte	0x03, 0x5f
        /*0042*/ 	.short	0x0101


	//----- nvinfo : EIATTR_VRC_CTA_INIT_COUNT
	.align		4
        /*0044*/ 	.byte	0x02, 0x4a
	.zero		1
	.zero		1


	//----- nvinfo : EIATTR_EXIT_INSTR_OFFSETS
	.align		4
        /*0048*/ 	.byte	0x04, 0x1c
        /*004a*/ 	.short	(.L_55 - .L_54)


	//   ....[0]....
.L_54:
        /*004c*/ 	.word	0x00000010


	//----- nvinfo : EIATTR_CBANK_PARAM_SIZE
	.align		4
.L_55:
        /*0050*/ 	.byte	0x03, 0x19
        /*0052*/ 	.short	0x0014


	//----- nvinfo : EIATTR_PARAM_CBANK
	.align		4
        /*0054*/ 	.byte	0x04, 0x0a
        /*0056*/ 	.short	(.L_57 - .L_56)
	.align		4
.L_56:
        /*0058*/ 	.word	index@(.nv.constant0._Z14transposeNaivePKfPfi)
        /*005c*/ 	.short	0x0380
        /*005e*/ 	.short	0x0014


	//----- nvinfo : EIATTR_SW_WAR
	.align		4
.L_57:
        /*0060*/ 	.byte	0x04, 0x36
        /*0062*/ 	.short	(.L_59 - .L_58)
.L_58:
        /*0064*/ 	.word	0x00000008
.L_59:


//--------------------- .nv.callgraph             --------------------------
	.section	.nv.callgraph,"",@"SHT_CUDA_CALLGRAPH"
	.align	4
	.sectionentsize	8
	.align		4
        /*0000*/ 	.word	0x00000000
	.align		4
        /*0004*/ 	.word	0xffffffff
	.align		4
        /*0008*/ 	.word	0x00000000
	.align		4
        /*000c*/ 	.word	0xfffffffe
	.align		4
        /*0010*/ 	.word	0x00000000
	.align		4
        /*0014*/ 	.word	0xfffffffd
	.align		4
        /*0018*/ 	.word	0x00000000
	.align		4
        /*001c*/ 	.word	0xfffffffc


//--------------------- .text._Z18transposeOptimizedPKfPfi --------------------------
	.section	.text._Z18transposeOptimizedPKfPfi,"ax",@progbits
	.align	128
        .global         _Z18transposeOptimizedPKfPfi
        .type           _Z18transposeOptimizedPKfPfi,@function
        .size           _Z18transposeOptimizedPKfPfi,(.L_x_3 - _Z18transposeOptimizedPKfPfi)
        .other          _Z18transposeOptimizedPKfPfi,@"STO_CUDA_ENTRY STV_DEFAULT"
_Z18transposeOptimizedPKfPfi:
.text._Z18transposeOptimizedPKfPfi:
[----:B------:R-:W-:Y:S01]  /*0000*/  LDC R1, c[0x0][0x37c] ;  /* 0x0000df00ff017b82 */ /* 0x000fe20000000800 */
[----:B------:R-:W-:Y:S05]  /*0010*/  EXIT ;  /* 0x000000000000794d */ /* 0x000fea0003800000 */
.L_x_0:
[----:B------:R-:W-:-:S00]  /*0020*/  BRA `(.L_x_0) ;  /* 0xfffffffc00fc7947 */ /* 0x000fc0000383ffff */
[----:B------:R-:W-:-:S00]  /*0030*/  NOP ;  /* 0x0000000000007918 */ /* 0x000fc00000000000 */
        /* <DEDUP_REMOVED lines=12> */
.L_x_3:


//--------------------- .text._Z18transposeCoalescedPKfPfi --------------------------
	.section	.text._Z18transposeCoalescedPKfPfi,"ax",@progbits
	.align	128
        .global         _Z18transposeCoalescedPKfPfi
        .type           _Z18transposeCoalescedPKfPfi,@function
        .size           _Z18transposeCoalescedPKfPfi,(.L_x_4 - _Z18transposeCoalescedPKfPfi)
        .other          _Z18transposeCoalescedPKfPfi,@"STO_CUDA_ENTRY STV_DEFAULT"
_Z18transposeCoalescedPKfPfi:
.text._Z18transposeCoalescedPKfPfi:
[----:B------:R-:W-:Y:S01]  /*0000*/  LDC R1, c[0x0][0x37c] ;  /* 0x0000df00ff017b82 */ /* 0x000fe20000000800 */
[----:B------:R-:W-:Y:S05]  /*0010*/  EXIT ;  /* 0x000000000000794d */ /* 0x000fea0003800000 */
.L_x_1:
        /* <DEDUP_REMOVED lines=14> */
.L_x_4:


//--------------------- .text._Z14transposeNaivePKfPfi --------------------------
	.section	.text._Z14transposeNaivePKfPfi,"ax",@progbits
	.align	128
        .global         _Z14transposeNaivePKfPfi
        .type           _Z14transposeNaivePKfPfi,@function
        .size           _Z14transposeNaivePKfPfi,(.L_x_5 - _Z14transposeNaivePKfPfi)
        .other          _Z14transposeNaivePKfPfi,@"STO_CUDA_ENTRY STV_DEFAULT"
_Z14transposeNaivePKfPfi:
.text._Z14transposeNaivePKfPfi:
[----:B------:R-:W-:Y:S01]  /*0000*/  LDC R1, c[0x0][0x37c] ;  /* 0x0000df00ff017b82 */ /* 0x000fe20000000800 */
[----:B------:R-:W-:Y:S05]  /*0010*/  EXIT ;  /* 0x000000000000794d */ /* 0x000fea0003800000 */
.L_x_2:
        /* <DEDUP_REMOVED lines=14> */
.L_x_5:


//--------------------- .nv.shared.reserved.0     --------------------------
	.section	.nv.shared.reserved.0,"aw",@nobits
	.weak		__nv_reservedSMEM_offset_0_alias
	.size		__nv_reservedSMEM_offset_0_alias, 0, 64
	.other		__nv_reservedSMEM_offset_0_alias,@"STO_CUDA_RESERVED_SHARED STV_DEFAULT"
__nv_reservedSMEM_offset_0_alias:
	.zero		0
	.zero		64


//--------------------- .nv.constant0._Z18transposeOptimizedPKfPfi --------------------------
	.section	.nv.constant0._Z18transposeOptimizedPKfPfi,"a",@progbits
	.sectionflags	@""
	.align	4
.nv.constant0._Z18transposeOptimizedPKfPfi:
	.zero		916


//--------------------- .nv.constant0._Z18transposeCoalescedPKfPfi --------------------------
	.section	.nv.constant0._Z18transposeCoalescedPKfPfi,"a",@progbits
	.sectionflags	@""
	.align	4
.nv.constant0._Z18transposeCoalescedPKfPfi:
	.zero		916


//--------------------- .nv.constant0._Z14transposeNaivePKfPfi --------------------------
	.section	.nv.constant0._Z14transposeNaivePKfPfi,"a",@progbits
	.sectionflags	@""
	.align	4
.nv.constant0._Z14transposeNaivePKfPfi:
	.zero		916


//--------------------- SYMBOLS --------------------------

	.type		.nv.reservedSmem.offset0,@object
	.size		.nv.reservedSmem.offset0,0x4
